//
// Generated by NVIDIA NVVM Compiler
//
// Compiler Build ID: CL-36424714
// Cuda compilation tools, release 13.0, V13.0.88
// Based on NVVM 20.0.0
//

.version 9.0
.target sm_100
.address_size 64

	// .globl	_Z9reduce_v4ILi128EEvPfS0_
// _ZZ9reduce_v4ILi128EEvPfS0_E4smem has been demoted

.visible .entry _Z9reduce_v4ILi128EEvPfS0_(
	.param .u64 .ptr .align 1 _Z9reduce_v4ILi128EEvPfS0__param_0,
	.param .u64 .ptr .align 1 _Z9reduce_v4ILi128EEvPfS0__param_1
)
{
	.reg .pred 	%p<7>;
	.reg .b32 	%r<15>;
	.reg .b32 	%f<26>;
	.reg .b64 	%rd<11>;
	// demoted variable
	.shared .align 4 .b8 _ZZ9reduce_v4ILi128EEvPfS0_E4smem[512];
	ld.param.u64 	%rd2, [_Z9reduce_v4ILi128EEvPfS0__param_0];
	ld.param.u64 	%rd1, [_Z9reduce_v4ILi128EEvPfS0__param_1];
	cvta.to.global.u64 	%rd3, %rd2;
	mov.u32 	%r1, %tid.x;
	mov.u32 	%r2, %ctaid.x;
	shl.b32 	%r7, %r2, 8;
	add.s32 	%r8, %r7, %r1;
	mul.wide.u32 	%rd4, %r8, 4;
	add.s64 	%rd5, %rd3, %rd4;
	ld.global.f32 	%f1, [%rd5];
	add.s32 	%r9, %r8, 128;
	mul.wide.u32 	%rd6, %r9, 4;
	add.s64 	%rd7, %rd3, %rd6;
	ld.global.f32 	%f2, [%rd7];
	add.f32 	%f3, %f1, %f2;
	shl.b32 	%r10, %r1, 2;
	mov.u32 	%r11, _ZZ9reduce_v4ILi128EEvPfS0_E4smem;
	add.s32 	%r3, %r11, %r10;
	st.shared.f32 	[%r3], %f3;
	bar.sync 	0;
	mov.u32 	%r4, %ntid.x;
	setp.lt.u32 	%p1, %r4, 66;
	@%p1 bra 	$L__BB0_5;
	mov.u32 	%r14, %r4;
$L__BB0_2:
	shr.u32 	%r6, %r14, 1;
	setp.ge.u32 	%p2, %r1, %r6;
	@%p2 bra 	$L__BB0_4;
	shl.b32 	%r12, %r6, 2;
	add.s32 	%r13, %r3, %r12;
	ld.shared.f32 	%f4, [%r13];
	ld.shared.f32 	%f5, [%r3];
	add.f32 	%f6, %f4, %f5;
	st.shared.f32 	[%r3], %f6;
$L__BB0_4:
	bar.sync 	0;
	setp.gt.u32 	%p3, %r14, 131;
	mov.u32 	%r14, %r6;
	@%p3 bra 	$L__BB0_2;
$L__BB0_5:
	setp.gt.u32 	%p4, %r1, 31;
	@%p4 bra 	$L__BB0_10;
	setp.lt.u32 	%p5, %r4, 64;
	@%p5 bra 	$L__BB0_8;
	ld.volatile.shared.f32 	%f7, [%r3+128];
	ld.volatile.shared.f32 	%f8, [%r3];
	add.f32 	%f9, %f7, %f8;
	st.volatile.shared.f32 	[%r3], %f9;
	bar.warp.sync 	-1;
$L__BB0_8:
	ld.volatile.shared.f32 	%f10, [%r3+64];
	ld.volatile.shared.f32 	%f11, [%r3];
	add.f32 	%f12, %f10, %f11;
	st.volatile.shared.f32 	[%r3], %f12;
	bar.warp.sync 	-1;
	ld.volatile.shared.f32 	%f13, [%r3+32];
	ld.volatile.shared.f32 	%f14, [%r3];
	add.f32 	%f15, %f13, %f14;
	st.volatile.shared.f32 	[%r3], %f15;
	bar.warp.sync 	-1;
	ld.volatile.shared.f32 	%f16, [%r3+16];
	ld.volatile.shared.f32 	%f17, [%r3];
	add.f32 	%f18, %f16, %f17;
	st.volatile.shared.f32 	[%r3], %f18;
	bar.warp.sync 	-1;
	ld.volatile.shared.f32 	%f19, [%r3+8];
	ld.volatile.shared.f32 	%f20, [%r3];
	add.f32 	%f21, %f19, %f20;
	st.volatile.shared.f32 	[%r3], %f21;
	bar.warp.sync 	-1;
	ld.volatile.shared.f32 	%f22, [%r3+4];
	ld.volatile.shared.f32 	%f23, [%r3];
	add.f32 	%f24, %f22, %f23;
	st.volatile.shared.f32 	[%r3], %f24;
	bar.warp.sync 	-1;
	setp.ne.s32 	%p6, %r1, 0;
	@%p6 bra 	$L__BB0_10;
	ld.shared.f32 	%f25, [_ZZ9reduce_v4ILi128EEvPfS0_E4smem];
	cvta.to.global.u64 	%rd8, %rd1;
	mul.wide.u32 	%rd9, %r2, 4;
	add.s64 	%rd10, %rd8, %rd9;
	st.global.f32 	[%rd10], %f25;
$L__BB0_10:
	ret;

}


// ===== COMPILED SASS (sm_100) =====

	.target	sm_100

	.elftype	@"ET_EXEC"


//--------------------- .note.nv.tkinfo           --------------------------
	.section	.note.nv.tkinfo,"",@"SHT_NOTE"
	.sectionflags	@"SHF_NOTE_NV_TKINFO"
	.tkinfo
        /*0018*/ 	.word	0x00000002
        /*0030*/ 	.string	""
        /*0030*/ 	.string	"ptxas"
        /*0030*/ 	.string	"Cuda compilation tools, release 13.0, V13.0.88"
        /*0030*/ 	.string	"Build cuda_13.0.r13.0/compiler.36424714_0"
        /*0030*/ 	.string	"-arch sm_100 -m 64 "



//--------------------- .note.nv.cuinfo           --------------------------
	.section	.note.nv.cuinfo,"",@"SHT_NOTE"
	.sectionflags	@"SHF_NOTE_NV_CUINFO"
        /*0018*/ 	.short	0x0002
        /*001a*/ 	.short	0x0064
        /*001c*/ 	.short	0x0082
	.zero		2


//--------------------- .nv.info                  --------------------------
	.section	.nv.info,"",@"SHT_CUDA_INFO"
	.align	4


	//----- nvinfo : EIATTR_REGCOUNT
	.align		4
        /*0000*/ 	.byte	0x04, 0x2f
        /*0002*/ 	.short	(.L_1 - .L_0)
	.align		4
.L_0:
        /*0004*/ 	.word	index@(_Z9reduce_v4ILi128EEvPfS0_)
        /*0008*/ 	.word	0x0000000d


	//----- nvinfo : EIATTR_FRAME_SIZE
	.align		4
.L_1:
        /*000c*/ 	.byte	0x04, 0x11
        /*000e*/ 	.short	(.L_3 - .L_2)
	.align		4
.L_2:
        /*0010*/ 	.word	index@(_Z9reduce_v4ILi128EEvPfS0_)
        /*0014*/ 	.word	0x00000000


	//----- nvinfo : EIATTR_MIN_STACK_SIZE
	.align		4
.L_3:
        /*0018*/ 	.byte	0x04, 0x12
        /*001a*/ 	.short	(.L_5 - .L_4)
	.align		4
.L_4:
        /*001c*/ 	.word	index@(_Z9reduce_v4ILi128EEvPfS0_)
        /*0020*/ 	.word	0x00000000
.L_5:


//--------------------- .nv.compat                --------------------------
	.section	.nv.compat,"",@"SHT_CUDA_COMPAT_INFO"
	.align	4
        /*0000*/ 	.byte	0x02, 0x09, 0x00, 0x00, 0x02, 0x02, 0x01, 0x00, 0x02, 0x05, 0x05, 0x00, 0x03, 0x07, 0x01, 0x01
        /*0010*/ 	.byte	0x02, 0x03, 0x00, 0x00, 0x02, 0x06, 0x01, 0x00, 0x04, 0x0b, 0x08, 0x00, 0x09, 0x00, 0x00, 0x00
        /*0020*/ 	.byte	0x00, 0x00, 0x00, 0x00


//--------------------- .nv.info._Z9reduce_v4ILi128EEvPfS0_ --------------------------
	.section	.nv.info._Z9reduce_v4ILi128EEvPfS0_,"",@"SHT_CUDA_INFO"
	.sectionflags	@""
	.align	4


	//----- nvinfo : EIATTR_CUDA_API_VERSION
	.align		4
        /*0000*/ 	.byte	0x04, 0x37
        /*0002*/ 	.short	(.L_7 - .L_6)
.L_6:
        /*0004*/ 	.word	0x00000082


	//----- nvinfo : EIATTR_KPARAM_INFO
	.align		4
.L_7:
        /*0008*/ 	.byte	0x04, 0x17
        /*000a*/ 	.short	(.L_9 - .L_8)
.L_8:
        /*000c*/ 	.word	0x00000000
        /*0010*/ 	.short	0x0001
        /*0012*/ 	.short	0x0008
        /*0014*/ 	.byte	0x00, 0xf5, 0x21, 0x00


	//----- nvinfo : EIATTR_KPARAM_INFO
	.align		4
.L_9:
        /*0018*/ 	.byte	0x04, 0x17
        /*001a*/ 	.short	(.L_11 - .L_10)
.L_10:
        /*001c*/ 	.word	0x00000000
        /*0020*/ 	.short	0x0000
        /*0022*/ 	.short	0x0000
        /*0024*/ 	.byte	0x00, 0xf5, 0x21, 0x00


	//----- nvinfo : EIATTR_SPARSE_MMA_MASK
	.align		4
.L_11:
        /*0028*/ 	.byte	0x03, 0x50
        /*002a*/ 	.short	0x0000


	//----- nvinfo : EIATTR_MAXREG_COUNT
	.align		4
        /*002c*/ 	.byte	0x03, 0x1b
        /*002e*/ 	.short	0x00ff


	//----- nvinfo : EIATTR_NUM_BARRIERS
	.align		4
        /*0030*/ 	.byte	0x02, 0x4c
        /*0032*/ 	.byte	0x01
	.zero		1


	//----- nvinfo : EIATTR_MERCURY_ISA_VERSION
	.align		4
        /*0034*/ 	.byte	0x03, 0x5f
        /*0036*/ 	.short	0x0101


	//----- nvinfo : EIATTR_COOP_GROUP_MASK_REGIDS
	.align		4
        /*0038*/ 	.byte	0x04, 0x29
        /*003a*/ 	.short	(.L_13 - .L_12)


	//   ....[0]....
.L_12:
        /*003c*/ 	.word	0xffffffff


	//   ....[1]....
        /*0040*/ 	.word	0xffffffff


	//   ....[2]....
        /*0044*/ 	.word	0xffffffff


	//   ....[3]....
        /*0048*/ 	.word	0xffffffff


	//   ....[4]....
        /*004c*/ 	.word	0xffffffff


	//   ....[5]....
        /*0050*/ 	.word	0xffffffff


	//----- nvinfo : EIATTR_COOP_GROUP_INSTR_OFFSETS
	.align		4
.L_13:
        /*0054*/ 	.byte	0x04, 0x28
        /*0056*/ 	.short	(.L_15 - .L_14)


	//   ....[0]....
.L_14:
        /*0058*/ 	.word	0x00000280


	//   ....[1]....
        /*005c*/ 	.word	0x000002e0


	//   ....[2]....
        /*0060*/ 	.word	0x00000330


	//   ....[3]....
        /*0064*/ 	.word	0x00000380


	//   ....[4]....
        /*0068*/ 	.word	0x000003d0


	//   ....[5]....
        /*006c*/ 	.word	0x00000420


	//----- nvinfo : EIATTR_VRC_CTA_INIT_COUNT
	.align		4
.L_15:
        /*0070*/ 	.byte	0x02, 0x4a
	.zero		1
	.zero		1


	//----- nvinfo : EIATTR_EXIT_INSTR_OFFSETS
	.align		4
        /*0074*/ 	.byte	0x04, 0x1c
        /*0076*/ 	.short	(.L_17 - .L_16)


	//   ....[0]....
.L_16:
        /*0078*/ 	.word	0x00000220


	//   ....[1]....
        /*007c*/ 	.word	0x00000430


	//   ....[2]....
        /*0080*/ 	.word	0x000004b0


	//----- nvinfo : EIATTR_CBANK_PARAM_SIZE
	.align		4
.L_17:
        /*0084*/ 	.byte	0x03, 0x19
        /*0086*/ 	.short	0x0010


	//----- nvinfo : EIATTR_PARAM_CBANK
	.align		4
        /*0088*/ 	.byte	0x04, 0x0a
        /*008a*/ 	.short	(.L_19 - .L_18)
	.align		4
.L_18:
        /*008c*/ 	.word	index@(.nv.constant0._Z9reduce_v4ILi128EEvPfS0_)
        /*0090*/ 	.short	0x0380
        /*0092*/ 	.short	0x0010


	//----- nvinfo : EIATTR_SW_WAR
	.align		4
.L_19:
        /*0094*/ 	.byte	0x04, 0x36
        /*0096*/ 	.short	(.L_21 - .L_20)
.L_20:
        /*0098*/ 	.word	0x00000008
.L_21:


//--------------------- .nv.callgraph             --------------------------
	.section	.nv.callgraph,"",@"SHT_CUDA_CALLGRAPH"
	.align	4
	.sectionentsize	8
	.align		4
        /*0000*/ 	.word	0x00000000
	.align		4
        /*0004*/ 	.word	0xffffffff
	.align		4
        /*0008*/ 	.word	0x00000000
	.align		4
        /*000c*/ 	.word	0xfffffffe
	.align		4
        /*0010*/ 	.word	0x00000000
	.align		4
        /*0014*/ 	.word	0xfffffffd
	.align		4
        /*0018*/ 	.word	0x00000000
	.align		4
        /*001c*/ 	.word	0xfffffffc


//--------------------- .text._Z9reduce_v4ILi128EEvPfS0_ --------------------------
	.section	.text._Z9reduce_v4ILi128EEvPfS0_,"ax",@progbits
	.align	128
        .global         _Z9reduce_v4ILi128EEvPfS0_
        .type           _Z9reduce_v4ILi128EEvPfS0_,@function
        .size           _Z9reduce_v4ILi128EEvPfS0_,(.L_x_3 - _Z9reduce_v4ILi128EEvPfS0_)
        .other          _Z9reduce_v4ILi128EEvPfS0_,@"STO_CUDA_ENTRY STV_DEFAULT"
_Z9reduce_v4ILi128EEvPfS0_:
.text._Z9reduce_v4ILi128EEvPfS0_:
[----:B------:R-:W-:Y:S01]  /*0000*/  LDC R1, c[0x0][0x37c] ;  /* 0x0000df00ff017b82 */ /* 0x000fe20000000800 */
[----:B------:R-:W0:Y:S07]  /*0010*/  S2R R3, SR_TID.X ;  /* 0x0000000000037919 */ /* 0x000e2e0000002100 */
[----:B------:R-:W1:Y:S01]  /*0020*/  LDC.64 R6, c[0x0][0x380] ;  /* 0x0000e000ff067b82 */ /* 0x000e620000000a00 */
[----:B------:R-:W2:Y:S01]  /*0030*/  LDCU.64 UR6, c[0x0][0x358] ;  /* 0x00006b00ff0677ac */ /* 0x000ea20008000a00 */
[----:B------:R-:W0:Y:S02]  /*0040*/  S2R R0, SR_CTAID.X ;  /* 0x0000000000007919 */ /* 0x000e240000002500 */
[----:B0-----:R-:W-:-:S04]  /*0050*/  LEA R5, R0, R3, 0x8 ;  /* 0x0000000300057211 */ /* 0x001fc800078e40ff */
[C---:B------:R-:W-:Y:S01]  /*0060*/  IADD3 R9, PT, PT, R5.reuse, 0x80, RZ ;  /* 0x0000008005097810 */ /* 0x040fe20007ffe0ff */
[----:B-1----:R-:W-:-:S04]  /*0070*/  IMAD.WIDE.U32 R4, R5, 0x4, R6 ;  /* 0x0000000405047825 */ /* 0x002fc800078e0006 */
[----:B------:R-:W-:Y:S02]  /*0080*/  IMAD.WIDE.U32 R6, R9, 0x4, R6 ;  /* 0x0000000409067825 */ /* 0x000fe400078e0006 */
[----:B--2---:R-:W2:Y:S04]  /*0090*/  LDG.E R4, desc[UR6][R4.64] ;  /* 0x0000000604047981 */ /* 0x004ea8000c1e1900 */
[----:B------:R-:W2:Y:S01]  /*00a0*/  LDG.E R7, desc[UR6][R6.64] ;  /* 0x0000000606077981 */ /* 0x000ea2000c1e1900 */
[----:B------:R-:W0:Y:S01]  /*00b0*/  S2UR UR5, SR_CgaCtaId ;  /* 0x00000000000579c3 */ /* 0x000e220000008800 */
[----:B------:R-:W-:Y:S01]  /*00c0*/  UMOV UR4, 0x400 ;  /* 0x0000040000047882 */ /* 0x000fe20000000000 */
[----:B------:R-:W-:-:S06]  /*00d0*/  ISETP.GT.U32.AND P0, PT, R3, 0x1f, PT ;  /* 0x0000001f0300780c */ /* 0x000fcc0003f04070 */
[----:B------:R-:W1:Y:S01]  /*00e0*/  LDC R8, c[0x0][0x360] ;  /* 0x0000d800ff087b82 */ /* 0x000e620000000800 */
[----:B0-----:R-:W-:-:S06]  /*00f0*/  ULEA UR4, UR5, UR4, 0x18 ;  /* 0x0000000405047291 */ /* 0x001fcc000f8ec0ff */
[----:B------:R-:W-:Y:S02]  /*0100*/  LEA R9, R3, UR4, 0x2 ;  /* 0x0000000403097c11 */ /* 0x000fe4000f8e10ff */
[----:B-1----:R-:W-:Y:S01]  /*0110*/  ISETP.GE.U32.AND P1, PT, R8, 0x42, PT ;  /* 0x000000420800780c */ /* 0x002fe20003f26070 */
[----:B--2---:R-:W-:-:S05]  /*0120*/  FADD R2, R4, R7 ;  /* 0x0000000704027221 */ /* 0x004fca0000000000 */
[----:B------:R0:W-:Y:S01]  /*0130*/  STS [R9], R2 ;  /* 0x0000000209007388 */ /* 0x0001e20000000800 */
[----:B------:R-:W-:Y:S06]  /*0140*/  BAR.SYNC.DEFER_BLOCKING 0x0 ;  /* 0x0000000000007b1d */ /* 0x000fec0000010000 */
[----:B------:R-:W-:Y:S05]  /*0150*/  @!P1 BRA `(.L_x_0) ;  /* 0x0000000000309947 */ /* 0x000fea0003800000 */
[----:B0-----:R-:W-:-:S07]  /*0160*/  MOV R2, R8 ;  /* 0x0000000800027202 */ /* 0x001fce0000000f00 */
.L_x_1:
[----:B------:R-:W-:-:S04]  /*0170*/  SHF.R.U32.HI R10, RZ, 0x1, R2 ;  /* 0x00000001ff0a7819 */ /* 0x000fc80000011602 */
[----:B------:R-:W-:-:S13]  /*0180*/  ISETP.GE.U32.AND P1, PT, R3, R10, PT ;  /* 0x0000000a0300720c */ /* 0x000fda0003f26070 */
[----:B------:R-:W-:Y:S01]  /*0190*/  @!P1 LEA R4, R10, R9, 0x2 ;  /* 0x000000090a049211 */ /* 0x000fe200078e10ff */
[----:B------:R-:W-:Y:S05]  /*01a0*/  @!P1 LDS R5, [R9] ;  /* 0x0000000009059984 */ /* 0x000fea0000000800 */
[----:B------:R-:W0:Y:S02]  /*01b0*/  @!P1 LDS R4, [R4] ;  /* 0x0000000004049984 */ /* 0x000e240000000800 */
[----:B0-----:R-:W-:-:S05]  /*01c0*/  @!P1 FADD R6, R4, R5 ;  /* 0x0000000504069221 */ /* 0x001fca0000000000 */
[----:B------:R1:W-:Y:S01]  /*01d0*/  @!P1 STS [R9], R6 ;  /* 0x0000000609009388 */ /* 0x0003e20000000800 */
[----:B------:R-:W-:Y:S01]  /*01e0*/  BAR.SYNC.DEFER_BLOCKING 0x0 ;  /* 0x0000000000007b1d */ /* 0x000fe20000010000 */
[----:B------:R-:W-:Y:S02]  /*01f0*/  ISETP.GT.U32.AND P1, PT, R2, 0x83, PT ;  /* 0x000000830200780c */ /* 0x000fe40003f24070 */
[----:B------:R-:W-:-:S11]  /*0200*/  MOV R2, R10 ;  /* 0x0000000a00027202 */ /* 0x000fd60000000f00 */
[----:B-1----:R-:W-:Y:S05]  /*0210*/  @P1 BRA `(.L_x_1) ;  /* 0xfffffffc00d41947 */ /* 0x002fea000383ffff */
.L_x_0:
[----:B------:R-:W-:Y:S05]  /*0220*/  @P0 EXIT ;  /* 0x000000000000094d */ /* 0x000fea0003800000 */
[----:B------:R-:W-:-:S13]  /*0230*/  ISETP.GE.U32.AND P0, PT, R8, 0x40, PT ;  /* 0x000000400800780c */ /* 0x000fda0003f06070 */
[----:B0-----:R-:W-:Y:S04]  /*0240*/  @P0 LDS R2, [R9+0x80] ;  /* 0x0000800009020984 */ /* 0x001fe80000000800 */
[----:B------:R-:W0:Y:S02]  /*0250*/  @P0 LDS R5, [R9] ;  /* 0x0000000009050984 */ /* 0x000e240000000800 */
[----:B0-----:R-:W-:-:S05]  /*0260*/  @P0 FADD R2, R2, R5 ;  /* 0x0000000502020221 */ /* 0x001fca0000000000 */
[----:B------:R-:W-:Y:S01]  /*0270*/  @P0 STS [R9], R2 ;  /* 0x0000000209000388 */ /* 0x000fe20000000800 */
[----:B------:R-:W-:-:S03]  /*0280*/  @P0 NOP ;  /* 0x0000000000000918 */ /* 0x000fc60000000000 */
[----:B------:R-:W-:Y:S01]  /*0290*/  LDS R4, [R9+0x40] ;  /* 0x0000400009047984 */ /* 0x000fe20000000800 */
[----:B------:R-:W-:-:S03]  /*02a0*/  ISETP.NE.AND P0, PT, R3, RZ, PT ;  /* 0x000000ff0300720c */ /* 0x000fc60003f05270 */
[----:B------:R-:W0:Y:S02]  /*02b0*/  LDS R5, [R9] ;  /* 0x0000000009057984 */ /* 0x000e240000000800 */
[----:B0-----:R-:W-:-:S05]  /*02c0*/  FADD R4, R4, R5 ;  /* 0x0000000504047221 */ /* 0x001fca0000000000 */
[----:B------:R-:W-:Y:S01]  /*02d0*/  STS [R9], R4 ;  /* 0x0000000409007388 */ /* 0x000fe20000000800 */
[----:B------:R-:W-:-:S03]  /*02e0*/  NOP ;  /* 0x0000000000007918 */ /* 0x000fc60000000000 */
[----:B------:R-:W-:Y:S04]  /*02f0*/  LDS R5, [R9+0x20] ;  /* 0x0000200009057984 */ /* 0x000fe80000000800 */
        /* <DEDUP_REMOVED lines=17> */
[----:B------:R0:W-:Y:S01]  /*0410*/  STS [R9], R6 ;  /* 0x0000000609007388 */ /* 0x0001e20000000800 */
[----:B------:R-:W-:Y:S01]  /*0420*/  NOP ;  /* 0x0000000000007918 */ /* 0x000fe20000000000 */
[----:B------:R-:W-:Y:S05]  /*0430*/  @P0 EXIT ;  /* 0x000000000000094d */ /* 0x000fea0003800000 */
[----:B------:R-:W1:Y:S01]  /*0440*/  S2UR UR5, SR_CgaCtaId ;  /* 0x00000000000579c3 */ /* 0x000e620000008800 */
[----:B------:R-:W-:-:S07]  /*0450*/  UMOV UR4, 0x400 ;  /* 0x0000040000047882 */ /* 0x000fce0000000000 */
[----:B------:R-:W2:Y:S01]  /*0460*/  LDC.64 R2, c[0x0][0x388] ;  /* 0x0000e200ff027b82 */ /* 0x000ea20000000a00 */
[----:B-1----:R-:W-:Y:S01]  /*0470*/  ULEA UR4, UR5, UR4, 0x18 ;  /* 0x0000000405047291 */ /* 0x002fe2000f8ec0ff */
[----:B--2---:R-:W-:-:S08]  /*0480*/  IMAD.WIDE.U32 R2, R0, 0x4, R2 ;  /* 0x0000000400027825 */ /* 0x004fd000078e0002 */
[----:B------:R-:W1:Y:S04]  /*0490*/  LDS R5, [UR4] ;  /* 0x00000004ff057984 */ /* 0x000e680008000800 */
[----:B-1----:R-:W-:Y:S01]  /*04a0*/  STG.E desc[UR6][R2.64], R5 ;  /* 0x0000000502007986 */ /* 0x002fe2000c101906 */
[----:B------:R-:W-:Y:S05]  /*04b0*/  EXIT ;  /* 0x000000000000794d */ /* 0x000fea0003800000 */
.L_x_2:
[----:B------:R-:W-:-:S00]  /*04c0*/  BRA `(.L_x_2) ;  /* 0xfffffffc00fc7947 */ /* 0x000fc0000383ffff */
[----:B------:R-:W-:-:S00]  /*04d0*/  NOP ;  /* 0x0000000000007918 */ /* 0x000fc00000000000 */
        /* <DEDUP_REMOVED lines=10> */
.L_x_3:


//--------------------- .nv.shared._Z9reduce_v4ILi128EEvPfS0_ --------------------------
	.section	.nv.shared._Z9reduce_v4ILi128EEvPfS0_,"aw",@nobits
	.sectionflags	@""
	.align	4
.nv.shared._Z9reduce_v4ILi128EEvPfS0_:
	.zero		1536


//--------------------- .nv.shared.reserved.0     --------------------------
	.section	.nv.shared.reserved.0,"aw",@nobits
	.weak		__nv_reservedSMEM_offset_0_alias
	.size		__nv_reservedSMEM_offset_0_alias, 0, 64
	.other		__nv_reservedSMEM_offset_0_alias,@"STO_CUDA_RESERVED_SHARED STV_DEFAULT"
__nv_reservedSMEM_offset_0_alias:
	.zero		0
	.zero		64


//--------------------- .nv.constant0._Z9reduce_v4ILi128EEvPfS0_ --------------------------
	.section	.nv.constant0._Z9reduce_v4ILi128EEvPfS0_,"a",@progbits
	.sectionflags	@""
	.align	4
.nv.constant0._Z9reduce_v4ILi128EEvPfS0_:
	.zero		912


//--------------------- SYMBOLS --------------------------

	.type		.nv.reservedSmem.offset0,@object
	.size		.nv.reservedSmem.offset0,0x4
	.type		.nv.reservedSmem.cap,@object
	.size		.nv.reservedSmem.cap,0x4
